//
// Generated by NVIDIA NVVM Compiler
//
// Compiler Build ID: CL-36424714
// Cuda compilation tools, release 13.0, V13.0.88
// Based on NVVM 20.0.0
//

.version 9.0
.target sm_100
.address_size 64

	// .globl	_Z20counting_sort_kernelPiS_S_ii
// _ZZ20counting_sort_kernelPiS_S_iiE11local_count has been demoted
// _ZZ14exclusive_scanPiS_E4temp has been demoted

.visible .entry _Z20counting_sort_kernelPiS_S_ii(
	.param .u64 .ptr .align 1 _Z20counting_sort_kernelPiS_S_ii_param_0,
	.param .u64 .ptr .align 1 _Z20counting_sort_kernelPiS_S_ii_param_1,
	.param .u64 .ptr .align 1 _Z20counting_sort_kernelPiS_S_ii_param_2,
	.param .u32 _Z20counting_sort_kernelPiS_S_ii_param_3,
	.param .u32 _Z20counting_sort_kernelPiS_S_ii_param_4
)
{
	.reg .pred 	%p<4>;
	.reg .b32 	%r<25>;
	.reg .b64 	%rd<9>;
	// demoted variable
	.shared .align 4 .b8 _ZZ20counting_sort_kernelPiS_S_iiE11local_count[40];
	ld.param.u64 	%rd1, [_Z20counting_sort_kernelPiS_S_ii_param_0];
	ld.param.u64 	%rd2, [_Z20counting_sort_kernelPiS_S_ii_param_2];
	ld.param.u32 	%r4, [_Z20counting_sort_kernelPiS_S_ii_param_3];
	ld.param.u32 	%r5, [_Z20counting_sort_kernelPiS_S_ii_param_4];
	mov.u32 	%r1, %tid.x;
	mov.u32 	%r6, %ctaid.x;
	mov.u32 	%r7, %ntid.x;
	mad.lo.s32 	%r2, %r6, %r7, %r1;
	setp.gt.u32 	%p1, %r1, 9;
	shl.b32 	%r8, %r1, 2;
	mov.u32 	%r9, _ZZ20counting_sort_kernelPiS_S_iiE11local_count;
	add.s32 	%r3, %r9, %r8;
	@%p1 bra 	$L__BB0_2;
	mov.b32 	%r10, 0;
	st.shared.u32 	[%r3], %r10;
$L__BB0_2:
	bar.sync 	0;
	setp.ge.s32 	%p2, %r2, %r4;
	@%p2 bra 	$L__BB0_4;
	cvta.to.global.u64 	%rd3, %rd1;
	mul.wide.s32 	%rd4, %r2, 4;
	add.s64 	%rd5, %rd3, %rd4;
	ld.global.u32 	%r11, [%rd5];
	div.s32 	%r12, %r11, %r5;
	mul.hi.s32 	%r13, %r12, 1717986919;
	shr.u32 	%r14, %r13, 31;
	shr.u32 	%r15, %r13, 2;
	add.s32 	%r16, %r15, %r14;
	mul.lo.s32 	%r17, %r16, 10;
	sub.s32 	%r18, %r12, %r17;
	shl.b32 	%r19, %r18, 2;
	add.s32 	%r21, %r9, %r19;
	atom.shared.add.u32 	%r22, [%r21], 1;
$L__BB0_4:
	setp.gt.u32 	%p3, %r1, 9;
	bar.sync 	0;
	@%p3 bra 	$L__BB0_6;
	cvta.to.global.u64 	%rd6, %rd2;
	mul.wide.u32 	%rd7, %r1, 4;
	add.s64 	%rd8, %rd6, %rd7;
	ld.shared.u32 	%r23, [%r3];
	atom.global.add.u32 	%r24, [%rd8], %r23;
$L__BB0_6:
	ret;

}
	// .globl	_Z14exclusive_scanPiS_
.visible .entry _Z14exclusive_scanPiS_(
	.param .u64 .ptr .align 1 _Z14exclusive_scanPiS__param_0,
	.param .u64 .ptr .align 1 _Z14exclusive_scanPiS__param_1
)
{
	.reg .pred 	%p<7>;
	.reg .b32 	%r<31>;
	.reg .b64 	%rd<9>;
	// demoted variable
	.shared .align 4 .b8 _ZZ14exclusive_scanPiS_E4temp[40];
	ld.param.u64 	%rd1, [_Z14exclusive_scanPiS__param_0];
	ld.param.u64 	%rd2, [_Z14exclusive_scanPiS__param_1];
	mov.u32 	%r1, %tid.x;
	setp.gt.u32 	%p1, %r1, 9;
	shl.b32 	%r11, %r1, 2;
	mov.u32 	%r12, _ZZ14exclusive_scanPiS_E4temp;
	add.s32 	%r2, %r12, %r11;
	@%p1 bra 	$L__BB1_2;
	cvta.to.global.u64 	%rd3, %rd1;
	mul.wide.u32 	%rd4, %r1, 4;
	add.s64 	%rd5, %rd3, %rd4;
	ld.global.u32 	%r13, [%rd5];
	st.shared.u32 	[%r2], %r13;
$L__BB1_2:
	bar.sync 	0;
	setp.eq.s32 	%p2, %r1, 0;
	mov.b32 	%r27, 0;
	@%p2 bra 	$L__BB1_4;
	ld.shared.u32 	%r27, [%r2+-4];
$L__BB1_4:
	bar.sync 	0;
	ld.shared.u32 	%r16, [%r2];
	add.s32 	%r17, %r16, %r27;
	st.shared.u32 	[%r2], %r17;
	bar.sync 	0;
	setp.lt.u32 	%p3, %r1, 2;
	mov.b32 	%r28, 0;
	@%p3 bra 	$L__BB1_6;
	ld.shared.u32 	%r28, [%r2+-8];
$L__BB1_6:
	bar.sync 	0;
	ld.shared.u32 	%r19, [%r2];
	add.s32 	%r20, %r19, %r28;
	st.shared.u32 	[%r2], %r20;
	bar.sync 	0;
	setp.lt.u32 	%p4, %r1, 4;
	mov.b32 	%r29, 0;
	@%p4 bra 	$L__BB1_8;
	ld.shared.u32 	%r29, [%r2+-16];
$L__BB1_8:
	bar.sync 	0;
	ld.shared.u32 	%r22, [%r2];
	add.s32 	%r23, %r22, %r29;
	st.shared.u32 	[%r2], %r23;
	bar.sync 	0;
	setp.lt.u32 	%p5, %r1, 8;
	mov.b32 	%r30, 0;
	@%p5 bra 	$L__BB1_10;
	ld.shared.u32 	%r30, [%r2+-32];
$L__BB1_10:
	setp.gt.u32 	%p6, %r1, 9;
	bar.sync 	0;
	ld.shared.u32 	%r24, [%r2];
	add.s32 	%r25, %r24, %r30;
	st.shared.u32 	[%r2], %r25;
	bar.sync 	0;
	@%p6 bra 	$L__BB1_12;
	ld.shared.u32 	%r26, [%r2];
	cvta.to.global.u64 	%rd6, %rd2;
	mul.wide.u32 	%rd7, %r1, 4;
	add.s64 	%rd8, %rd6, %rd7;
	st.global.u32 	[%rd8], %r26;
$L__BB1_12:
	ret;

}
	// .globl	_Z14reorder_kernelPiS_S_ii
.visible .entry _Z14reorder_kernelPiS_S_ii(
	.param .u64 .ptr .align 1 _Z14reorder_kernelPiS_S_ii_param_0,
	.param .u64 .ptr .align 1 _Z14reorder_kernelPiS_S_ii_param_1,
	.param .u64 .ptr .align 1 _Z14reorder_kernelPiS_S_ii_param_2,
	.param .u32 _Z14reorder_kernelPiS_S_ii_param_3,
	.param .u32 _Z14reorder_kernelPiS_S_ii_param_4
)
{
	.reg .pred 	%p<2>;
	.reg .b32 	%r<18>;
	.reg .b64 	%rd<13>;

	ld.param.u64 	%rd1, [_Z14reorder_kernelPiS_S_ii_param_0];
	ld.param.u64 	%rd2, [_Z14reorder_kernelPiS_S_ii_param_1];
	ld.param.u64 	%rd3, [_Z14reorder_kernelPiS_S_ii_param_2];
	ld.param.u32 	%r3, [_Z14reorder_kernelPiS_S_ii_param_3];
	ld.param.u32 	%r2, [_Z14reorder_kernelPiS_S_ii_param_4];
	mov.u32 	%r4, %tid.x;
	mov.u32 	%r5, %ctaid.x;
	mov.u32 	%r6, %ntid.x;
	mad.lo.s32 	%r1, %r5, %r6, %r4;
	setp.ge.s32 	%p1, %r1, %r3;
	@%p1 bra 	$L__BB2_2;
	cvta.to.global.u64 	%rd4, %rd1;
	cvta.to.global.u64 	%rd5, %rd3;
	cvta.to.global.u64 	%rd6, %rd2;
	mul.wide.s32 	%rd7, %r1, 4;
	add.s64 	%rd8, %rd4, %rd7;
	ld.global.u32 	%r7, [%rd8];
	div.s32 	%r8, %r7, %r2;
	mul.hi.s32 	%r9, %r8, 1717986919;
	shr.u32 	%r10, %r9, 31;
	shr.s32 	%r11, %r9, 2;
	add.s32 	%r12, %r11, %r10;
	mul.lo.s32 	%r13, %r12, 10;
	sub.s32 	%r14, %r8, %r13;
	mul.wide.s32 	%rd9, %r14, 4;
	add.s64 	%rd10, %rd5, %rd9;
	ld.global.u32 	%r15, [%rd10];
	add.s32 	%r16, %r15, 1;
	st.global.u32 	[%rd10], %r16;
	ld.global.u32 	%r17, [%rd8];
	mul.wide.s32 	%rd11, %r15, 4;
	add.s64 	%rd12, %rd6, %rd11;
	st.global.u32 	[%rd12], %r17;
$L__BB2_2:
	ret;

}


// ===== COMPILED SASS (sm_100) =====

	.target	sm_100

	.elftype	@"ET_EXEC"


//--------------------- .note.nv.tkinfo           --------------------------
	.section	.note.nv.tkinfo,"",@"SHT_NOTE"
	.sectionflags	@"SHF_NOTE_NV_TKINFO"
	.tkinfo
        /*0018*/ 	.word	0x00000002
        /*0030*/ 	.string	""
        /*0030*/ 	.string	"ptxas"
        /*0030*/ 	.string	"Cuda compilation tools, release 13.0, V13.0.88"
        /*0030*/ 	.string	"Build cuda_13.0.r13.0/compiler.36424714_0"
        /*0030*/ 	.string	"-arch sm_100 -m 64 "



//--------------------- .note.nv.cuinfo           --------------------------
	.section	.note.nv.cuinfo,"",@"SHT_NOTE"
	.sectionflags	@"SHF_NOTE_NV_CUINFO"
        /*0018*/ 	.short	0x0002
        /*001a*/ 	.short	0x0064
        /*001c*/ 	.short	0x0082
	.zero		2


//--------------------- .nv.info                  --------------------------
	.section	.nv.info,"",@"SHT_CUDA_INFO"
	.align	4


	//----- nvinfo : EIATTR_REGCOUNT
	.align		4
        /*0000*/ 	.byte	0x04, 0x2f
        /*0002*/ 	.short	(.L_1 - .L_0)
	.align		4
.L_0:
        /*0004*/ 	.word	index@(_Z20counting_sort_kernelPiS_S_ii)
        /*0008*/ 	.word	0x0000000e


	//----- nvinfo : EIATTR_FRAME_SIZE
	.align		4
.L_1:
        /*000c*/ 	.byte	0x04, 0x11
        /*000e*/ 	.short	(.L_3 - .L_2)
	.align		4
.L_2:
        /*0010*/ 	.word	index@(_Z20counting_sort_kernelPiS_S_ii)
        /*0014*/ 	.word	0x00000000


	//----- nvinfo : EIATTR_REGCOUNT
	.align		4
.L_3:
        /*0018*/ 	.byte	0x04, 0x2f
        /*001a*/ 	.short	(.L_5 - .L_4)
	.align		4
.L_4:
        /*001c*/ 	.word	index@(_Z14exclusive_scanPiS_)
        /*0020*/ 	.word	0x0000000a


	//----- nvinfo : EIATTR_FRAME_SIZE
	.align		4
.L_5:
        /*0024*/ 	.byte	0x04, 0x11
        /*0026*/ 	.short	(.L_7 - .L_6)
	.align		4
.L_6:
        /*0028*/ 	.word	index@(_Z14exclusive_scanPiS_)
        /*002c*/ 	.word	0x00000000


	//----- nvinfo : EIATTR_REGCOUNT
	.align		4
.L_7:
        /*0030*/ 	.byte	0x04, 0x2f
        /*0032*/ 	.short	(.L_9 - .L_8)
	.align		4
.L_8:
        /*0034*/ 	.word	index@(_Z14reorder_kernelPiS_S_ii)
        /*0038*/ 	.word	0x0000000e


	//----- nvinfo : EIATTR_FRAME_SIZE
	.align		4
.L_9:
        /*003c*/ 	.byte	0x04, 0x11
        /*003e*/ 	.short	(.L_11 - .L_10)
	.align		4
.L_10:
        /*0040*/ 	.word	index@(_Z14reorder_kernelPiS_S_ii)
        /*0044*/ 	.word	0x00000000


	//----- nvinfo : EIATTR_MIN_STACK_SIZE
	.align		4
.L_11:
        /*0048*/ 	.byte	0x04, 0x12
        /*004a*/ 	.short	(.L_13 - .L_12)
	.align		4
.L_12:
        /*004c*/ 	.word	index@(_Z14reorder_kernelPiS_S_ii)
        /*0050*/ 	.word	0x00000000


	//----- nvinfo : EIATTR_MIN_STACK_SIZE
	.align		4
.L_13:
        /*0054*/ 	.byte	0x04, 0x12
        /*0056*/ 	.short	(.L_15 - .L_14)
	.align		4
.L_14:
        /*0058*/ 	.word	index@(_Z14exclusive_scanPiS_)
        /*005c*/ 	.word	0x00000000


	//----- nvinfo : EIATTR_MIN_STACK_SIZE
	.align		4
.L_15:
        /*0060*/ 	.byte	0x04, 0x12
        /*0062*/ 	.short	(.L_17 - .L_16)
	.align		4
.L_16:
        /*0064*/ 	.word	index@(_Z20counting_sort_kernelPiS_S_ii)
        /*0068*/ 	.word	0x00000000
.L_17:


//--------------------- .nv.compat                --------------------------
	.section	.nv.compat,"",@"SHT_CUDA_COMPAT_INFO"
	.align	4
        /*0000*/ 	.byte	0x02, 0x09, 0x00, 0x00, 0x02, 0x02, 0x01, 0x00, 0x02, 0x05, 0x05, 0x00, 0x03, 0x07, 0x01, 0x01
        /*0010*/ 	.byte	0x02, 0x03, 0x00, 0x00, 0x02, 0x06, 0x01, 0x00, 0x04, 0x0b, 0x08, 0x00, 0x09, 0x00, 0x00, 0x00
        /*0020*/ 	.byte	0x00, 0x00, 0x00, 0x00


//--------------------- .nv.info._Z14reorder_kernelPiS_S_ii --------------------------
	.section	.nv.info._Z14reorder_kernelPiS_S_ii,"",@"SHT_CUDA_INFO"
	.sectionflags	@""
	.align	4


	//----- nvinfo : EIATTR_CUDA_API_VERSION
	.align		4
        /*0000*/ 	.byte	0x04, 0x37
        /*0002*/ 	.short	(.L_19 - .L_18)
.L_18:
        /*0004*/ 	.word	0x00000082


	//----- nvinfo : EIATTR_KPARAM_INFO
	.align		4
.L_19:
        /*0008*/ 	.byte	0x04, 0x17
        /*000a*/ 	.short	(.L_21 - .L_20)
.L_20:
        /*000c*/ 	.word	0x00000000
        /*0010*/ 	.short	0x0004
        /*0012*/ 	.short	0x001c
        /*0014*/ 	.byte	0x00, 0xf0, 0x11, 0x00


	//----- nvinfo : EIATTR_KPARAM_INFO
	.align		4
.L_21:
        /*0018*/ 	.byte	0x04, 0x17
        /*001a*/ 	.short	(.L_23 - .L_22)
.L_22:
        /*001c*/ 	.word	0x00000000
        /*0020*/ 	.short	0x0003
        /*0022*/ 	.short	0x0018
        /*0024*/ 	.byte	0x00, 0xf0, 0x11, 0x00


	//----- nvinfo : EIATTR_KPARAM_INFO
	.align		4
.L_23:
        /*0028*/ 	.byte	0x04, 0x17
        /*002a*/ 	.short	(.L_25 - .L_24)
.L_24:
        /*002c*/ 	.word	0x00000000
        /*0030*/ 	.short	0x0002
        /*0032*/ 	.short	0x0010
        /*0034*/ 	.byte	0x00, 0xf5, 0x21, 0x00


	//----- nvinfo : EIATTR_KPARAM_INFO
	.align		4
.L_25:
        /*0038*/ 	.byte	0x04, 0x17
        /*003a*/ 	.short	(.L_27 - .L_26)
.L_26:
        /*003c*/ 	.word	0x00000000
        /*0040*/ 	.short	0x0001
        /*0042*/ 	.short	0x0008
        /*0044*/ 	.byte	0x00, 0xf5, 0x21, 0x00


	//----- nvinfo : EIATTR_KPARAM_INFO
	.align		4
.L_27:
        /*0048*/ 	.byte	0x04, 0x17
        /*004a*/ 	.short	(.L_29 - .L_28)
.L_28:
        /*004c*/ 	.word	0x00000000
        /*0050*/ 	.short	0x0000
        /*0052*/ 	.short	0x0000
        /*0054*/ 	.byte	0x00, 0xf5, 0x21, 0x00


	//----- nvinfo : EIATTR_SPARSE_MMA_MASK
	.align		4
.L_29:
        /*0058*/ 	.byte	0x03, 0x50
        /*005a*/ 	.short	0x0000


	//----- nvinfo : EIATTR_MAXREG_COUNT
	.align		4
        /*005c*/ 	.byte	0x03, 0x1b
        /*005e*/ 	.short	0x00ff


	//----- nvinfo : EIATTR_MERCURY_ISA_VERSION
	.align		4
        /*0060*/ 	.byte	0x03, 0x5f
        /*0062*/ 	.short	0x0101


	//----- nvinfo : EIATTR_VRC_CTA_INIT_COUNT
	.align		4
        /*0064*/ 	.byte	0x02, 0x4a
	.zero		1
	.zero		1


	//----- nvinfo : EIATTR_EXIT_INSTR_OFFSETS
	.align		4
        /*0068*/ 	.byte	0x04, 0x1c
        /*006a*/ 	.short	(.L_31 - .L_30)


	//   ....[0]....
.L_30:
        /*006c*/ 	.word	0x00000070


	//   ....[1]....
        /*0070*/ 	.word	0x00000320


	//----- nvinfo : EIATTR_CBANK_PARAM_SIZE
	.align		4
.L_31:
        /*0074*/ 	.byte	0x03, 0x19
        /*0076*/ 	.short	0x0020


	//----- nvinfo : EIATTR_PARAM_CBANK
	.align		4
        /*0078*/ 	.byte	0x04, 0x0a
        /*007a*/ 	.short	(.L_33 - .L_32)
	.align		4
.L_32:
        /*007c*/ 	.word	index@(.nv.constant0._Z14reorder_kernelPiS_S_ii)
        /*0080*/ 	.short	0x0380
        /*0082*/ 	.short	0x0020


	//----- nvinfo : EIATTR_SW_WAR
	.align		4
.L_33:
        /*0084*/ 	.byte	0x04, 0x36
        /*0086*/ 	.short	(.L_35 - .L_34)
.L_34:
        /*0088*/ 	.word	0x00000008
.L_35:


//--------------------- .nv.info._Z14exclusive_scanPiS_ --------------------------
	.section	.nv.info._Z14exclusive_scanPiS_,"",@"SHT_CUDA_INFO"
	.sectionflags	@""
	.align	4


	//----- nvinfo : EIATTR_CUDA_API_VERSION
	.align		4
        /*0000*/ 	.byte	0x04, 0x37
        /*0002*/ 	.short	(.L_37 - .L_36)
.L_36:
        /*0004*/ 	.word	0x00000082


	//----- nvinfo : EIATTR_KPARAM_INFO
	.align		4
.L_37:
        /*0008*/ 	.byte	0x04, 0x17
        /*000a*/ 	.short	(.L_39 - .L_38)
.L_38:
        /*000c*/ 	.word	0x00000000
        /*0010*/ 	.short	0x0001
        /*0012*/ 	.short	0x0008
        /*0014*/ 	.byte	0x00, 0xf5, 0x21, 0x00


	//----- nvinfo : EIATTR_KPARAM_INFO
	.align		4
.L_39:
        /*0018*/ 	.byte	0x04, 0x17
        /*001a*/ 	.short	(.L_41 - .L_40)
.L_40:
        /*001c*/ 	.word	0x00000000
        /*0020*/ 	.short	0x0000
        /*0022*/ 	.short	0x0000
        /*0024*/ 	.byte	0x00, 0xf5, 0x21, 0x00


	//----- nvinfo : EIATTR_SPARSE_MMA_MASK
	.align		4
.L_41:
        /*0028*/ 	.byte	0x03, 0x50
        /*002a*/ 	.short	0x0000


	//----- nvinfo : EIATTR_MAXREG_COUNT
	.align		4
        /*002c*/ 	.byte	0x03, 0x1b
        /*002e*/ 	.short	0x00ff


	//----- nvinfo : EIATTR_NUM_BARRIERS
	.align		4
        /*0030*/ 	.byte	0x02, 0x4c
        /*0032*/ 	.byte	0x01
	.zero		1


	//----- nvinfo : EIATTR_MERCURY_ISA_VERSION
	.align		4
        /*0034*/ 	.byte	0x03, 0x5f
        /*0036*/ 	.short	0x0101


	//----- nvinfo : EIATTR_VRC_CTA_INIT_COUNT
	.align		4
        /*0038*/ 	.byte	0x02, 0x4a
	.zero		1
	.zero		1


	//----- nvinfo : EIATTR_EXIT_INSTR_OFFSETS
	.align		4
        /*003c*/ 	.byte	0x04, 0x1c
        /*003e*/ 	.short	(.L_43 - .L_42)


	//   ....[0]....
.L_42:
        /*0040*/ 	.word	0x000002d0


	//   ....[1]....
        /*0044*/ 	.word	0x00000320


	//----- nvinfo : EIATTR_CBANK_PARAM_SIZE
	.align		4
.L_43:
        /*0048*/ 	.byte	0x03, 0x19
        /*004a*/ 	.short	0x0010


	//----- nvinfo : EIATTR_PARAM_CBANK
	.align		4
        /*004c*/ 	.byte	0x04, 0x0a
        /*004e*/ 	.short	(.L_45 - .L_44)
	.align		4
.L_44:
        /*0050*/ 	.word	index@(.nv.constant0._Z14exclusive_scanPiS_)
        /*0054*/ 	.short	0x0380
        /*0056*/ 	.short	0x0010


	//----- nvinfo : EIATTR_SW_WAR
	.align		4
.L_45:
        /*0058*/ 	.byte	0x04, 0x36
        /*005a*/ 	.short	(.L_47 - .L_46)
.L_46:
        /*005c*/ 	.word	0x00000008
.L_47:


//--------------------- .nv.info._Z20counting_sort_kernelPiS_S_ii --------------------------
	.section	.nv.info._Z20counting_sort_kernelPiS_S_ii,"",@"SHT_CUDA_INFO"
	.sectionflags	@""
	.align	4


	//----- nvinfo : EIATTR_CUDA_API_VERSION
	.align		4
        /*0000*/ 	.byte	0x04, 0x37
        /*0002*/ 	.short	(.L_49 - .L_48)
.L_48:
        /*0004*/ 	.word	0x00000082


	//----- nvinfo : EIATTR_KPARAM_INFO
	.align		4
.L_49:
        /*0008*/ 	.byte	0x04, 0x17
        /*000a*/ 	.short	(.L_51 - .L_50)
.L_50:
        /*000c*/ 	.word	0x00000000
        /*0010*/ 	.short	0x0004
        /*0012*/ 	.short	0x001c
        /*0014*/ 	.byte	0x00, 0xf0, 0x11, 0x00


	//----- nvinfo : EIATTR_KPARAM_INFO
	.align		4
.L_51:
        /*0018*/ 	.byte	0x04, 0x17
        /*001a*/ 	.short	(.L_53 - .L_52)
.L_52:
        /*001c*/ 	.word	0x00000000
        /*0020*/ 	.short	0x0003
        /*0022*/ 	.short	0x0018
        /*0024*/ 	.byte	0x00, 0xf0, 0x11, 0x00


	//----- nvinfo : EIATTR_KPARAM_INFO
	.align		4
.L_53:
        /*0028*/ 	.byte	0x04, 0x17
        /*002a*/ 	.short	(.L_55 - .L_54)
.L_54:
        /*002c*/ 	.word	0x00000000
        /*0030*/ 	.short	0x0002
        /*0032*/ 	.short	0x0010
        /*0034*/ 	.byte	0x00, 0xf5, 0x21, 0x00


	//----- nvinfo : EIATTR_KPARAM_INFO
	.align		4
.L_55:
        /*0038*/ 	.byte	0x04, 0x17
        /*003a*/ 	.short	(.L_57 - .L_56)
.L_56:
        /*003c*/ 	.word	0x00000000
        /*0040*/ 	.short	0x0001
        /*0042*/ 	.short	0x0008
        /*0044*/ 	.byte	0x00, 0xf5, 0x21, 0x00


	//----- nvinfo : EIATTR_KPARAM_INFO
	.align		4
.L_57:
        /*0048*/ 	.byte	0x04, 0x17
        /*004a*/ 	.short	(.L_59 - .L_58)
.L_58:
        /*004c*/ 	.word	0x00000000
        /*0050*/ 	.short	0x0000
        /*0052*/ 	.short	0x0000
        /*0054*/ 	.byte	0x00, 0xf5, 0x21, 0x00


	//----- nvinfo : EIATTR_SPARSE_MMA_MASK
	.align		4
.L_59:
        /*0058*/ 	.byte	0x03, 0x50
        /*005a*/ 	.short	0x0000


	//----- nvinfo : EIATTR_MAXREG_COUNT
	.align		4
        /*005c*/ 	.byte	0x03, 0x1b
        /*005e*/ 	.short	0x00ff


	//----- nvinfo : EIATTR_NUM_BARRIERS
	.align		4
        /*0060*/ 	.byte	0x02, 0x4c
        /*0062*/ 	.byte	0x01
	.zero		1


	//----- nvinfo : EIATTR_MERCURY_ISA_VERSION
	.align		4
        /*0064*/ 	.byte	0x03, 0x5f
        /*0066*/ 	.short	0x0101


	//----- nvinfo : EIATTR_VRC_CTA_INIT_COUNT
	.align		4
        /*0068*/ 	.byte	0x02, 0x4a
	.zero		1
	.zero		1


	//----- nvinfo : EIATTR_EXIT_INSTR_OFFSETS
	.align		4
        /*006c*/ 	.byte	0x04, 0x1c
        /*006e*/ 	.short	(.L_61 - .L_60)


	//   ....[0]....
.L_60:
        /*0070*/ 	.word	0x00000340


	//   ....[1]....
        /*0074*/ 	.word	0x00000390


	//----- nvinfo : EIATTR_CRS_STACK_SIZE
	.align		4
.L_61:
        /*0078*/ 	.byte	0x04, 0x1e
        /*007a*/ 	.short	(.L_63 - .L_62)
.L_62:
        /*007c*/ 	.word	0x00000000


	//----- nvinfo : EIATTR_CBANK_PARAM_SIZE
	.align		4
.L_63:
        /*0080*/ 	.byte	0x03, 0x19
        /*0082*/ 	.short	0x0020


	//----- nvinfo : EIATTR_PARAM_CBANK
	.align		4
        /*0084*/ 	.byte	0x04, 0x0a
        /*0086*/ 	.short	(.L_65 - .L_64)
	.align		4
.L_64:
        /*0088*/ 	.word	index@(.nv.constant0._Z20counting_sort_kernelPiS_S_ii)
        /*008c*/ 	.short	0x0380
        /*008e*/ 	.short	0x0020


	//----- nvinfo : EIATTR_SW_WAR
	.align		4
.L_65:
        /*0090*/ 	.byte	0x04, 0x36
        /*0092*/ 	.short	(.L_67 - .L_66)
.L_66:
        /*0094*/ 	.word	0x00000008
.L_67:


//--------------------- .nv.callgraph             --------------------------
	.section	.nv.callgraph,"",@"SHT_CUDA_CALLGRAPH"
	.align	4
	.sectionentsize	8
	.align		4
        /*0000*/ 	.word	0x00000000
	.align		4
        /*0004*/ 	.word	0xffffffff
	.align		4
        /*0008*/ 	.word	0x00000000
	.align		4
        /*000c*/ 	.word	0xfffffffe
	.align		4
        /*0010*/ 	.word	0x00000000
	.align		4
        /*0014*/ 	.word	0xfffffffd
	.align		4
        /*0018*/ 	.word	0x00000000
	.align		4
        /*001c*/ 	.word	0xfffffffc


//--------------------- .text._Z14reorder_kernelPiS_S_ii --------------------------
	.section	.text._Z14reorder_kernelPiS_S_ii,"ax",@progbits
	.align	128
        .global         _Z14reorder_kernelPiS_S_ii
        .type           _Z14reorder_kernelPiS_S_ii,@function
        .size           _Z14reorder_kernelPiS_S_ii,(.L_x_5 - _Z14reorder_kernelPiS_S_ii)
        .other          _Z14reorder_kernelPiS_S_ii,@"STO_CUDA_ENTRY STV_DEFAULT"
_Z14reorder_kernelPiS_S_ii:
.text._Z14reorder_kernelPiS_S_ii:
[----:B------:R-:W-:Y:S01]  /*0000*/  LDC R1, c[0x0][0x37c] ;  /* 0x0000df00ff017b82 */ /* 0x000fe20000000800 */
[----:B------:R-:W0:Y:S07]  /*0010*/  S2R R5, SR_TID.X ;  /* 0x0000000000057919 */ /* 0x000e2e0000002100 */
[----:B------:R-:W0:Y:S01]  /*0020*/  S2UR UR4, SR_CTAID.X ;  /* 0x00000000000479c3 */ /* 0x000e220000002500 */
[----:B------:R-:W1:Y:S07]  /*0030*/  LDCU UR5, c[0x0][0x398] ;  /* 0x00007300ff0577ac */ /* 0x000e6e0008000800 */
[----:B------:R-:W0:Y:S02]  /*0040*/  LDC R0, c[0x0][0x360] ;  /* 0x0000d800ff007b82 */ /* 0x000e240000000800 */
[----:B0-----:R-:W-:-:S05]  /*0050*/  IMAD R5, R0, UR4, R5 ;  /* 0x0000000400057c24 */ /* 0x001fca000f8e0205 */
[----:B-1----:R-:W-:-:S13]  /*0060*/  ISETP.GE.AND P0, PT, R5, UR5, PT ;  /* 0x0000000505007c0c */ /* 0x002fda000bf06270 */
[----:B------:R-:W-:Y:S05]  /*0070*/  @P0 EXIT ;  /* 0x000000000000094d */ /* 0x000fea0003800000 */
[----:B------:R-:W0:Y:S01]  /*0080*/  LDC.64 R2, c[0x0][0x380] ;  /* 0x0000e000ff027b82 */ /* 0x000e220000000a00 */
[----:B------:R-:W1:Y:S07]  /*0090*/  LDCU.64 UR4, c[0x0][0x358] ;  /* 0x00006b00ff0477ac */ /* 0x000e6e0008000a00 */
[----:B------:R-:W2:Y:S01]  /*00a0*/  LDC R9, c[0x0][0x39c] ;  /* 0x0000e700ff097b82 */ /* 0x000ea20000000800 */
[----:B0-----:R-:W-:-:S05]  /*00b0*/  IMAD.WIDE R2, R5, 0x4, R2 ;  /* 0x0000000405027825 */ /* 0x001fca00078e0202 */
[----:B-1----:R-:W3:Y:S01]  /*00c0*/  LDG.E R0, desc[UR4][R2.64] ;  /* 0x0000000402007981 */ /* 0x002ee2000c1e1900 */
[----:B--2---:R-:W-:-:S04]  /*00d0*/  IABS R7, R9 ;  /* 0x0000000900077213 */ /* 0x004fc80000000000 */
[----:B------:R-:W0:Y:S08]  /*00e0*/  I2F.RP R6, R7 ;  /* 0x0000000700067306 */ /* 0x000e300000209400 */
[----:B0-----:R-:W0:Y:S02]  /*00f0*/  MUFU.RCP R6, R6 ;  /* 0x0000000600067308 */ /* 0x001e240000001000 */
[----:B0-----:R-:W-:-:S06]  /*0100*/  VIADD R4, R6, 0xffffffe ;  /* 0x0ffffffe06047836 */ /* 0x001fcc0000000000 */
[----:B------:R0:W1:Y:S02]  /*0110*/  F2I.FTZ.U32.TRUNC.NTZ R5, R4 ;  /* 0x0000000400057305 */ /* 0x000064000021f000 */
[----:B0-----:R-:W-:Y:S02]  /*0120*/  HFMA2 R4, -RZ, RZ, 0, 0 ;  /* 0x00000000ff047431 */ /* 0x001fe400000001ff */
[----:B-1----:R-:W-:-:S04]  /*0130*/  IMAD.MOV R8, RZ, RZ, -R5 ;  /* 0x000000ffff087224 */ /* 0x002fc800078e0a05 */
[----:B------:R-:W-:-:S04]  /*0140*/  IMAD R11, R8, R7, RZ ;  /* 0x00000007080b7224 */ /* 0x000fc800078e02ff */
[----:B------:R-:W-:Y:S01]  /*0150*/  IMAD.HI.U32 R5, R5, R11, R4 ;  /* 0x0000000b05057227 */ /* 0x000fe200078e0004 */
[----:B---3--:R-:W-:Y:S02]  /*0160*/  IABS R8, R0 ;  /* 0x0000000000087213 */ /* 0x008fe40000000000 */
[----:B------:R-:W-:-:S03]  /*0170*/  LOP3.LUT R0, R0, R9, RZ, 0x3c, !PT ;  /* 0x0000000900007212 */ /* 0x000fc600078e3cff */
[----:B------:R-:W-:Y:S01]  /*0180*/  IMAD.HI.U32 R5, R5, R8, RZ ;  /* 0x0000000805057227 */ /* 0x000fe200078e00ff */
[----:B------:R-:W-:-:S03]  /*0190*/  ISETP.GE.AND P1, PT, R0, RZ, PT ;  /* 0x000000ff0000720c */ /* 0x000fc60003f26270 */
[----:B------:R-:W-:-:S04]  /*01a0*/  IMAD.MOV R6, RZ, RZ, -R5 ;  /* 0x000000ffff067224 */ /* 0x000fc800078e0a05 */
[----:B------:R-:W-:-:S05]  /*01b0*/  IMAD R6, R7, R6, R8 ;  /* 0x0000000607067224 */ /* 0x000fca00078e0208 */
[----:B------:R-:W-:-:S13]  /*01c0*/  ISETP.GT.U32.AND P2, PT, R7, R6, PT ;  /* 0x000000060700720c */ /* 0x000fda0003f44070 */
[-C--:B------:R-:W-:Y:S01]  /*01d0*/  @!P2 IADD3 R6, PT, PT, R6, -R7.reuse, RZ ;  /* 0x800000070606a210 */ /* 0x080fe20007ffe0ff */
[----:B------:R-:W-:Y:S01]  /*01e0*/  @!P2 VIADD R5, R5, 0x1 ;  /* 0x000000010505a836 */ /* 0x000fe20000000000 */
[----:B------:R-:W-:Y:S02]  /*01f0*/  ISETP.NE.AND P2, PT, R9, RZ, PT ;  /* 0x000000ff0900720c */ /* 0x000fe40003f45270 */
[----:B------:R-:W-:-:S13]  /*0200*/  ISETP.GE.U32.AND P0, PT, R6, R7, PT ;  /* 0x000000070600720c */ /* 0x000fda0003f06070 */
[----:B------:R-:W-:-:S05]  /*0210*/  @P0 IADD3 R5, PT, PT, R5, 0x1, RZ ;  /* 0x0000000105050810 */ /* 0x000fca0007ffe0ff */
[----:B------:R-:W-:Y:S02]  /*0220*/  IMAD.MOV.U32 R0, RZ, RZ, R5 ;  /* 0x000000ffff007224 */ /* 0x000fe400078e0005 */
[----:B------:R-:W0:Y:S03]  /*0230*/  LDC.64 R4, c[0x0][0x390] ;  /* 0x0000e400ff047b82 */ /* 0x000e260000000a00 */
[----:B------:R-:W-:Y:S02]  /*0240*/  @!P1 IADD3 R0, PT, PT, -R0, RZ, RZ ;  /* 0x000000ff00009210 */ /* 0x000fe40007ffe1ff */
[----:B------:R-:W-:-:S05]  /*0250*/  @!P2 LOP3.LUT R0, RZ, R9, RZ, 0x33, !PT ;  /* 0x00000009ff00a212 */ /* 0x000fca00078e33ff */
[----:B------:R-:W-:-:S05]  /*0260*/  IMAD.HI R6, R0, 0x66666667, RZ ;  /* 0x6666666700067827 */ /* 0x000fca00078e02ff */
[----:B------:R-:W-:-:S04]  /*0270*/  SHF.R.U32.HI R7, RZ, 0x1f, R6 ;  /* 0x0000001fff077819 */ /* 0x000fc80000011606 */
[----:B------:R-:W-:-:S05]  /*0280*/  LEA.HI.SX32 R7, R6, R7, 0x1e ;  /* 0x0000000706077211 */ /* 0x000fca00078ff2ff */
[----:B------:R-:W-:-:S04]  /*0290*/  IMAD R7, R7, -0xa, R0 ;  /* 0xfffffff607077824 */ /* 0x000fc800078e0200 */
[----:B0-----:R-:W-:Y:S02]  /*02a0*/  IMAD.WIDE R4, R7, 0x4, R4 ;  /* 0x0000000407047825 */ /* 0x001fe400078e0204 */
[----:B------:R-:W0:Y:S03]  /*02b0*/  LDC.64 R6, c[0x0][0x388] ;  /* 0x0000e200ff067b82 */ /* 0x000e260000000a00 */
[----:B------:R-:W2:Y:S02]  /*02c0*/  LDG.E R9, desc[UR4][R4.64] ;  /* 0x0000000404097981 */ /* 0x000ea4000c1e1900 */
[----:B--2---:R-:W-:-:S05]  /*02d0*/  IADD3 R11, PT, PT, R9, 0x1, RZ ;  /* 0x00000001090b7810 */ /* 0x004fca0007ffe0ff */
[----:B------:R-:W-:Y:S04]  /*02e0*/  STG.E desc[UR4][R4.64], R11 ;  /* 0x0000000b04007986 */ /* 0x000fe8000c101904 */
[----:B------:R-:W2:Y:S01]  /*02f0*/  LDG.E R3, desc[UR4][R2.64] ;  /* 0x0000000402037981 */ /* 0x000ea2000c1e1900 */
[----:B0-----:R-:W-:-:S05]  /*0300*/  IMAD.WIDE R6, R9, 0x4, R6 ;  /* 0x0000000409067825 */ /* 0x001fca00078e0206 */
[----:B--2---:R-:W-:Y:S01]  /*0310*/  STG.E desc[UR4][R6.64], R3 ;  /* 0x0000000306007986 */ /* 0x004fe2000c101904 */
[----:B------:R-:W-:Y:S05]  /*0320*/  EXIT ;  /* 0x000000000000794d */ /* 0x000fea0003800000 */
.L_x_0:
[----:B------:R-:W-:-:S00]  /*0330*/  BRA `(.L_x_0) ;  /* 0xfffffffc00fc7947 */ /* 0x000fc0000383ffff */
[----:B------:R-:W-:-:S00]  /*0340*/  NOP ;  /* 0x0000000000007918 */ /* 0x000fc00000000000 */
        /* <DEDUP_REMOVED lines=11> */
.L_x_5:


//--------------------- .text._Z14exclusive_scanPiS_ --------------------------
	.section	.text._Z14exclusive_scanPiS_,"ax",@progbits
	.align	128
        .global         _Z14exclusive_scanPiS_
        .type           _Z14exclusive_scanPiS_,@function
        .size           _Z14exclusive_scanPiS_,(.L_x_6 - _Z14exclusive_scanPiS_)
        .other          _Z14exclusive_scanPiS_,@"STO_CUDA_ENTRY STV_DEFAULT"
_Z14exclusive_scanPiS_:
.text._Z14exclusive_scanPiS_:
[----:B------:R-:W-:Y:S01]  /*0000*/  LDC R1, c[0x0][0x37c] ;  /* 0x0000df00ff017b82 */ /* 0x000fe20000000800 */
[----:B------:R-:W0:Y:S01]  /*0010*/  S2R R7, SR_TID.X ;  /* 0x0000000000077919 */ /* 0x000e220000002100 */
[----:B------:R-:W1:Y:S01]  /*0020*/  LDCU.64 UR6, c[0x0][0x358] ;  /* 0x00006b00ff0677ac */ /* 0x000e620008000a00 */
[----:B0-----:R-:W-:-:S13]  /*0030*/  ISETP.GT.U32.AND P0, PT, R7, 0x9, PT ;  /* 0x000000090700780c */ /* 0x001fda0003f04070 */
[----:B------:R-:W0:Y:S02]  /*0040*/  @!P0 LDC.64 R2, c[0x0][0x380] ;  /* 0x0000e000ff028b82 */ /* 0x000e240000000a00 */
[----:B0-----:R-:W-:-:S06]  /*0050*/  @!P0 IMAD.WIDE.U32 R2, R7, 0x4, R2 ;  /* 0x0000000407028825 */ /* 0x001fcc00078e0002 */
[----:B-1----:R0:W2:Y:S01]  /*0060*/  @!P0 LDG.E R3, desc[UR6][R2.64] ;  /* 0x0000000602038981 */ /* 0x0020a2000c1e1900 */
[----:B------:R-:W1:Y:S01]  /*0070*/  S2UR UR5, SR_CgaCtaId ;  /* 0x00000000000579c3 */ /* 0x000e620000008800 */
[----:B------:R-:W-:Y:S01]  /*0080*/  UMOV UR4, 0x400 ;  /* 0x0000040000047882 */ /* 0x000fe20000000000 */
[----:B------:R-:W-:Y:S01]  /*0090*/  ISETP.NE.AND P1, PT, R7, RZ, PT ;  /* 0x000000ff0700720c */ /* 0x000fe20003f25270 */
[----:B------:R-:W-:Y:S02]  /*00a0*/  IMAD.MOV.U32 R4, RZ, RZ, RZ ;  /* 0x000000ffff047224 */ /* 0x000fe400078e00ff */
[----:B0-----:R-:W-:Y:S01]  /*00b0*/  HFMA2 R2, -RZ, RZ, 0, 0 ;  /* 0x00000000ff027431 */ /* 0x001fe200000001ff */
[----:B-1----:R-:W-:-:S06]  /*00c0*/  ULEA UR4, UR5, UR4, 0x18 ;  /* 0x0000000405047291 */ /* 0x002fcc000f8ec0ff */
[----:B------:R-:W-:-:S05]  /*00d0*/  LEA R0, R7, UR4, 0x2 ;  /* 0x0000000407007c11 */ /* 0x000fca000f8e10ff */
[----:B--2---:R-:W-:Y:S01]  /*00e0*/  @!P0 STS [R0], R3 ;  /* 0x0000000300008388 */ /* 0x004fe20000000800 */
[----:B------:R-:W-:Y:S06]  /*00f0*/  BAR.SYNC.DEFER_BLOCKING 0x0 ;  /* 0x0000000000007b1d */ /* 0x000fec0000010000 */
[----:B------:R-:W-:Y:S02]  /*0100*/  @P1 LDS R4, [R0+-0x4] ;  /* 0xfffffc0000041984 */ /* 0x000fe40000000800 */
[----:B------:R-:W-:Y:S01]  /*0110*/  BAR.SYNC.DEFER_BLOCKING 0x0 ;  /* 0x0000000000007b1d */ /* 0x000fe20000010000 */
[----:B------:R-:W-:-:S05]  /*0120*/  ISETP.GE.U32.AND P1, PT, R7, 0x2, PT ;  /* 0x000000020700780c */ /* 0x000fca0003f26070 */
[----:B------:R-:W0:Y:S02]  /*0130*/  LDS R5, [R0] ;  /* 0x0000000000057984 */ /* 0x000e240000000800 */
[----:B0-----:R-:W-:-:S05]  /*0140*/  IMAD.IADD R5, R5, 0x1, R4 ;  /* 0x0000000105057824 */ /* 0x001fca00078e0204 */
[----:B------:R-:W-:Y:S01]  /*0150*/  STS [R0], R5 ;  /* 0x0000000500007388 */ /* 0x000fe20000000800 */
[----:B------:R-:W-:Y:S06]  /*0160*/  BAR.SYNC.DEFER_BLOCKING 0x0 ;  /* 0x0000000000007b1d */ /* 0x000fec0000010000 */
[----:B------:R-:W-:Y:S02]  /*0170*/  @P1 LDS R2, [R0+-0x8] ;  /* 0xfffff80000021984 */ /* 0x000fe40000000800 */
[----:B------:R-:W-:Y:S01]  /*0180*/  BAR.SYNC.DEFER_BLOCKING 0x0 ;  /* 0x0000000000007b1d */ /* 0x000fe20000010000 */
[----:B------:R-:W-:-:S05]  /*0190*/  ISETP.GE.U32.AND P1, PT, R7, 0x4, PT ;  /* 0x000000040700780c */ /* 0x000fca0003f26070 */
[----:B------:R-:W0:Y:S02]  /*01a0*/  LDS R3, [R0] ;  /* 0x0000000000037984 */ /* 0x000e240000000800 */
[----:B0-----:R-:W-:Y:S02]  /*01b0*/  IMAD.IADD R3, R3, 0x1, R2 ;  /* 0x0000000103037824 */ /* 0x001fe400078e0202 */
[----:B------:R-:W-:-:S03]  /*01c0*/  IMAD.MOV.U32 R2, RZ, RZ, RZ ;  /* 0x000000ffff027224 */ /* 0x000fc600078e00ff */
[----:B------:R-:W-:Y:S01]  /*01d0*/  STS [R0], R3 ;  /* 0x0000000300007388 */ /* 0x000fe20000000800 */
[----:B------:R-:W-:Y:S06]  /*01e0*/  BAR.SYNC.DEFER_BLOCKING 0x0 ;  /* 0x0000000000007b1d */ /* 0x000fec0000010000 */
[----:B------:R-:W-:Y:S02]  /*01f0*/  @P1 LDS R2, [R0+-0x10] ;  /* 0xfffff00000021984 */ /* 0x000fe40000000800 */
[----:B------:R-:W-:Y:S01]  /*0200*/  BAR.SYNC.DEFER_BLOCKING 0x0 ;  /* 0x0000000000007b1d */ /* 0x000fe20000010000 */
[----:B------:R-:W-:-:S05]  /*0210*/  ISETP.GE.U32.AND P1, PT, R7, 0x8, PT ;  /* 0x000000080700780c */ /* 0x000fca0003f26070 */
[----:B------:R-:W0:Y:S02]  /*0220*/  LDS R5, [R0] ;  /* 0x0000000000057984 */ /* 0x000e240000000800 */
[----:B0-----:R-:W-:Y:S01]  /*0230*/  IADD3 R5, PT, PT, R5, R2, RZ ;  /* 0x0000000205057210 */ /* 0x001fe20007ffe0ff */
[----:B------:R-:W-:-:S04]  /*0240*/  IMAD.MOV.U32 R2, RZ, RZ, RZ ;  /* 0x000000ffff027224 */ /* 0x000fc800078e00ff */
[----:B------:R-:W-:Y:S01]  /*0250*/  STS [R0], R5 ;  /* 0x0000000500007388 */ /* 0x000fe20000000800 */
[----:B------:R-:W-:Y:S06]  /*0260*/  BAR.SYNC.DEFER_BLOCKING 0x0 ;  /* 0x0000000000007b1d */ /* 0x000fec0000010000 */
[----:B------:R-:W-:Y:S02]  /*0270*/  @P1 LDS R2, [R0+-0x20] ;  /* 0xffffe00000021984 */ /* 0x000fe40000000800 */
[----:B------:R-:W-:Y:S06]  /*0280*/  BAR.SYNC.DEFER_BLOCKING 0x0 ;  /* 0x0000000000007b1d */ /* 0x000fec0000010000 */
[----:B------:R-:W0:Y:S02]  /*0290*/  LDS R3, [R0] ;  /* 0x0000000000037984 */ /* 0x000e240000000800 */
[----:B0-----:R-:W-:-:S05]  /*02a0*/  IADD3 R3, PT, PT, R3, R2, RZ ;  /* 0x0000000203037210 */ /* 0x001fca0007ffe0ff */
[----:B------:R0:W-:Y:S01]  /*02b0*/  STS [R0], R3 ;  /* 0x0000000300007388 */ /* 0x0001e20000000800 */
[----:B------:R-:W-:Y:S06]  /*02c0*/  BAR.SYNC.DEFER_BLOCKING 0x0 ;  /* 0x0000000000007b1d */ /* 0x000fec0000010000 */
[----:B------:R-:W-:Y:S05]  /*02d0*/  @P0 EXIT ;  /* 0x000000000000094d */ /* 0x000fea0003800000 */
[----:B------:R-:W1:Y:S01]  /*02e0*/  LDS R5, [R0] ;  /* 0x0000000000057984 */ /* 0x000e620000000800 */
[----:B0-----:R-:W0:Y:S02]  /*02f0*/  LDC.64 R2, c[0x0][0x388] ;  /* 0x0000e200ff027b82 */ /* 0x001e240000000a00 */
[----:B0-----:R-:W-:-:S05]  /*0300*/  IMAD.WIDE.U32 R2, R7, 0x4, R2 ;  /* 0x0000000407027825 */ /* 0x001fca00078e0002 */
[----:B-1----:R-:W-:Y:S01]  /*0310*/  STG.E desc[UR6][R2.64], R5 ;  /* 0x0000000502007986 */ /* 0x002fe2000c101906 */
[----:B------:R-:W-:Y:S05]  /*0320*/  EXIT ;  /* 0x000000000000794d */ /* 0x000fea0003800000 */
.L_x_1:
        /* <DEDUP_REMOVED lines=13> */
.L_x_6:


//--------------------- .text._Z20counting_sort_kernelPiS_S_ii --------------------------
	.section	.text._Z20counting_sort_kernelPiS_S_ii,"ax",@progbits
	.align	128
        .global         _Z20counting_sort_kernelPiS_S_ii
        .type           _Z20counting_sort_kernelPiS_S_ii,@function
        .size           _Z20counting_sort_kernelPiS_S_ii,(.L_x_7 - _Z20counting_sort_kernelPiS_S_ii)
        .other          _Z20counting_sort_kernelPiS_S_ii,@"STO_CUDA_ENTRY STV_DEFAULT"
_Z20counting_sort_kernelPiS_S_ii:
.text._Z20counting_sort_kernelPiS_S_ii:
[----:B------:R-:W-:Y:S01]  /*0000*/  LDC R1, c[0x0][0x37c] ;  /* 0x0000df00ff017b82 */ /* 0x000fe20000000800 */
[----:B------:R-:W0:Y:S07]  /*0010*/  S2R R0, SR_TID.X ;  /* 0x0000000000007919 */ /* 0x000e2e0000002100 */
[----:B------:R-:W1:Y:S01]  /*0020*/  S2UR UR6, SR_CTAID.X ;  /* 0x00000000000679c3 */ /* 0x000e620000002500 */
[----:B------:R-:W2:Y:S01]  /*0030*/  LDCU UR7, c[0x0][0x398] ;  /* 0x00007300ff0777ac */ /* 0x000ea20008000800 */
[----:B------:R-:W-:Y:S01]  /*0040*/  BSSY.RECONVERGENT B0, `(.L_x_2) ;  /* 0x000002e000007945 */ /* 0x000fe20003800200 */
[----:B------:R-:W-:-:S05]  /*0050*/  UMOV UR4, 0x400 ;  /* 0x0000040000047882 */ /* 0x000fca0000000000 */
[----:B------:R-:W1:Y:S08]  /*0060*/  LDC R3, c[0x0][0x360] ;  /* 0x0000d800ff037b82 */ /* 0x000e700000000800 */
[----:B------:R-:W3:Y:S01]  /*0070*/  S2UR UR5, SR_CgaCtaId ;  /* 0x00000000000579c3 */ /* 0x000ee20000008800 */
[----:B0-----:R-:W-:Y:S01]  /*0080*/  ISETP.GT.U32.AND P0, PT, R0, 0x9, PT ;  /* 0x000000090000780c */ /* 0x001fe20003f04070 */
[----:B-1----:R-:W-:-:S05]  /*0090*/  IMAD R3, R3, UR6, R0 ;  /* 0x0000000603037c24 */ /* 0x002fca000f8e0200 */
[----:B--2---:R-:W-:Y:S01]  /*00a0*/  ISETP.GE.AND P1, PT, R3, UR7, PT ;  /* 0x0000000703007c0c */ /* 0x004fe2000bf26270 */
[----:B------:R-:W0:Y:S01]  /*00b0*/  LDCU.64 UR6, c[0x0][0x358] ;  /* 0x00006b00ff0677ac */ /* 0x000e220008000a00 */
[----:B---3--:R-:W-:-:S06]  /*00c0*/  ULEA UR4, UR5, UR4, 0x18 ;  /* 0x0000000405047291 */ /* 0x008fcc000f8ec0ff */
[----:B------:R-:W-:-:S05]  /*00d0*/  LEA R2, R0, UR4, 0x2 ;  /* 0x0000000400027c11 */ /* 0x000fca000f8e10ff */
[----:B------:R1:W-:Y:S01]  /*00e0*/  @!P0 STS [R2], RZ ;  /* 0x000000ff02008388 */ /* 0x0003e20000000800 */
[----:B------:R-:W-:Y:S06]  /*00f0*/  BAR.SYNC.DEFER_BLOCKING 0x0 ;  /* 0x0000000000007b1d */ /* 0x000fec0000010000 */
[----:B------:R-:W-:Y:S05]  /*0100*/  @P1 BRA `(.L_x_3) ;  /* 0x0000000000841947 */ /* 0x000fea0003800000 */
[----:B------:R-:W2:Y:S08]  /*0110*/  LDC.64 R4, c[0x0][0x380] ;  /* 0x0000e000ff047b82 */ /* 0x000eb00000000a00 */
[----:B------:R-:W3:Y:S01]  /*0120*/  LDC R9, c[0x0][0x39c] ;  /* 0x0000e700ff097b82 */ /* 0x000ee20000000800 */
[----:B--2---:R-:W-:-:S06]  /*0130*/  IMAD.WIDE R4, R3, 0x4, R4 ;  /* 0x0000000403047825 */ /* 0x004fcc00078e0204 */
[----:B0-----:R-:W2:Y:S01]  /*0140*/  LDG.E R4, desc[UR6][R4.64] ;  /* 0x0000000604047981 */ /* 0x001ea2000c1e1900 */
[----:B---3--:R-:W-:-:S04]  /*0150*/  IABS R8, R9 ;  /* 0x0000000900087213 */ /* 0x008fc80000000000 */
[----:B------:R-:W0:Y:S08]  /*0160*/  I2F.RP R3, R8 ;  /* 0x0000000800037306 */ /* 0x000e300000209400 */
[----:B0-----:R-:W0:Y:S02]  /*0170*/  MUFU.RCP R3, R3 ;  /* 0x0000000300037308 */ /* 0x001e240000001000 */
[----:B0-----:R-:W-:-:S06]  /*0180*/  VIADD R6, R3, 0xffffffe ;  /* 0x0ffffffe03067836 */ /* 0x001fcc0000000000 */
[----:B------:R0:W3:Y:S02]  /*0190*/  F2I.FTZ.U32.TRUNC.NTZ R7, R6 ;  /* 0x0000000600077305 */ /* 0x0000e4000021f000 */
[----:B0-----:R-:W-:Y:S02]  /*01a0*/  HFMA2 R6, -RZ, RZ, 0, 0 ;  /* 0x00000000ff067431 */ /* 0x001fe400000001ff */
[----:B---3--:R-:W-:-:S04]  /*01b0*/  IMAD.MOV R11, RZ, RZ, -R7 ;  /* 0x000000ffff0b7224 */ /* 0x008fc800078e0a07 */
[----:B------:R-:W-:-:S04]  /*01c0*/  IMAD R11, R11, R8, RZ ;  /* 0x000000080b0b7224 */ /* 0x000fc800078e02ff */
[----:B------:R-:W-:Y:S01]  /*01d0*/  IMAD.HI.U32 R7, R7, R11, R6 ;  /* 0x0000000b07077227 */ /* 0x000fe200078e0006 */
[----:B--2---:R-:W-:Y:S02]  /*01e0*/  IABS R5, R4 ;  /* 0x0000000400057213 */ /* 0x004fe40000000000 */
[----:B------:R-:W-:-:S03]  /*01f0*/  LOP3.LUT R4, R4, R9, RZ, 0x3c, !PT ;  /* 0x0000000904047212 */ /* 0x000fc600078e3cff */
[----:B------:R-:W-:Y:S01]  /*0200*/  IMAD.HI.U32 R7, R7, R5, RZ ;  /* 0x0000000507077227 */ /* 0x000fe200078e00ff */
[----:B------:R-:W-:-:S03]  /*0210*/  ISETP.GE.AND P2, PT, R4, RZ, PT ;  /* 0x000000ff0400720c */ /* 0x000fc60003f46270 */
[----:B------:R-:W-:-:S04]  /*0220*/  IMAD.MOV R3, RZ, RZ, -R7 ;  /* 0x000000ffff037224 */ /* 0x000fc800078e0a07 */
[----:B------:R-:W-:-:S05]  /*0230*/  IMAD R3, R8, R3, R5 ;  /* 0x0000000308037224 */ /* 0x000fca00078e0205 */
[----:B------:R-:W-:-:S13]  /*0240*/  ISETP.GT.U32.AND P3, PT, R8, R3, PT ;  /* 0x000000030800720c */ /* 0x000fda0003f64070 */
[----:B------:R-:W-:Y:S01]  /*0250*/  @!P3 IMAD.IADD R3, R3, 0x1, -R8 ;  /* 0x000000010303b824 */ /* 0x000fe200078e0a08 */
[----:B------:R-:W-:Y:S02]  /*0260*/  @!P3 IADD3 R7, PT, PT, R7, 0x1, RZ ;  /* 0x000000010707b810 */ /* 0x000fe40007ffe0ff */
[----:B------:R-:W-:Y:S02]  /*0270*/  ISETP.NE.AND P3, PT, R9, RZ, PT ;  /* 0x000000ff0900720c */ /* 0x000fe40003f65270 */
[----:B------:R-:W-:-:S13]  /*0280*/  ISETP.GE.U32.AND P1, PT, R3, R8, PT ;  /* 0x000000080300720c */ /* 0x000fda0003f26070 */
[----:B------:R-:W-:-:S05]  /*0290*/  @P1 VIADD R7, R7, 0x1 ;  /* 0x0000000107071836 */ /* 0x000fca0000000000 */
[----:B------:R-:W-:Y:S02]  /*02a0*/  @!P2 IADD3 R7, PT, PT, -R7, RZ, RZ ;  /* 0x000000ff0707a210 */ /* 0x000fe40007ffe1ff */
[----:B------:R-:W-:-:S05]  /*02b0*/  @!P3 LOP3.LUT R7, RZ, R9, RZ, 0x33, !PT ;  /* 0x00000009ff07b212 */ /* 0x000fca00078e33ff */
[----:B------:R-:W-:-:S05]  /*02c0*/  IMAD.HI R3, R7, 0x66666667, RZ ;  /* 0x6666666707037827 */ /* 0x000fca00078e02ff */
[----:B------:R-:W-:-:S04]  /*02d0*/  SHF.R.U32.HI R4, RZ, 0x1f, R3 ;  /* 0x0000001fff047819 */ /* 0x000fc80000011603 */
[----:B------:R-:W-:-:S05]  /*02e0*/  LEA.HI R4, R3, R4, RZ, 0x1e ;  /* 0x0000000403047211 */ /* 0x000fca00078ff0ff */
[----:B------:R-:W-:-:S05]  /*02f0*/  IMAD R4, R4, -0xa, R7 ;  /* 0xfffffff604047824 */ /* 0x000fca00078e0207 */
[----:B------:R-:W-:-:S05]  /*0300*/  LEA R4, R4, UR4, 0x2 ;  /* 0x0000000404047c11 */ /* 0x000fca000f8e10ff */
[----:B------:R2:W-:Y:S02]  /*0310*/  ATOMS.POPC.INC.32 RZ, [R4+URZ] ;  /* 0x0000000004ff7f8c */ /* 0x0005e4000d8000ff */
.L_x_3:
[----:B0-----:R-:W-:Y:S05]  /*0320*/  BSYNC.RECONVERGENT B0 ;  /* 0x0000000000007941 */ /* 0x001fea0003800200 */
.L_x_2:
[----:B------:R-:W-:Y:S06]  /*0330*/  BAR.SYNC.DEFER_BLOCKING 0x0 ;  /* 0x0000000000007b1d */ /* 0x000fec0000010000 */
[----:B------:R-:W-:Y:S05]  /*0340*/  @P0 EXIT ;  /* 0x000000000000094d */ /* 0x000fea0003800000 */
[----:B------:R-:W0:Y:S01]  /*0350*/  LDS R3, [R2] ;  /* 0x0000000002037984 */ /* 0x000e220000000800 */
[----:B--2---:R-:W2:Y:S02]  /*0360*/  LDC.64 R4, c[0x0][0x390] ;  /* 0x0000e400ff047b82 */ /* 0x004ea40000000a00 */
[----:B--2---:R-:W-:-:S05]  /*0370*/  IMAD.WIDE.U32 R4, R0, 0x4, R4 ;  /* 0x0000000400047825 */ /* 0x004fca00078e0004 */
[----:B0-----:R-:W-:Y:S01]  /*0380*/  REDG.E.ADD.STRONG.GPU desc[UR6][R4.64], R3 ;  /* 0x000000030400798e */ /* 0x001fe2000c12e106 */
[----:B------:R-:W-:Y:S05]  /*0390*/  EXIT ;  /* 0x000000000000794d */ /* 0x000fea0003800000 */
.L_x_4:
        /* <DEDUP_REMOVED lines=14> */
.L_x_7:


//--------------------- .nv.shared.reserved.0     --------------------------
	.section	.nv.shared.reserved.0,"aw",@nobits
	.weak		__nv_reservedSMEM_offset_0_alias
	.size		__nv_reservedSMEM_offset_0_alias, 0, 64
	.other		__nv_reservedSMEM_offset_0_alias,@"STO_CUDA_RESERVED_SHARED STV_DEFAULT"
__nv_reservedSMEM_offset_0_alias:
	.zero		0
	.zero		64


//--------------------- .nv.shared._Z14exclusive_scanPiS_ --------------------------
	.section	.nv.shared._Z14exclusive_scanPiS_,"aw",@nobits
	.sectionflags	@""
	.align	4
.nv.shared._Z14exclusive_scanPiS_:
	.zero		1064


//--------------------- .nv.shared._Z20counting_sort_kernelPiS_S_ii --------------------------
	.section	.nv.shared._Z20counting_sort_kernelPiS_S_ii,"aw",@nobits
	.sectionflags	@""
	.align	4
.nv.shared._Z20counting_sort_kernelPiS_S_ii:
	.zero		1064


//--------------------- .nv.constant0._Z14reorder_kernelPiS_S_ii --------------------------
	.section	.nv.constant0._Z14reorder_kernelPiS_S_ii,"a",@progbits
	.sectionflags	@""
	.align	4
.nv.constant0._Z14reorder_kernelPiS_S_ii:
	.zero		928


//--------------------- .nv.constant0._Z14exclusive_scanPiS_ --------------------------
	.section	.nv.constant0._Z14exclusive_scanPiS_,"a",@progbits
	.sectionflags	@""
	.align	4
.nv.constant0._Z14exclusive_scanPiS_:
	.zero		912


//--------------------- .nv.constant0._Z20counting_sort_kernelPiS_S_ii --------------------------
	.section	.nv.constant0._Z20counting_sort_kernelPiS_S_ii,"a",@progbits
	.sectionflags	@""
	.align	4
.nv.constant0._Z20counting_sort_kernelPiS_S_ii:
	.zero		928


//--------------------- SYMBOLS --------------------------

	.type		.nv.reservedSmem.offset0,@object
	.size		.nv.reservedSmem.offset0,0x4
	.type		.nv.reservedSmem.cap,@object
	.size		.nv.reservedSmem.cap,0x4
